	.headerflags	@"EF_CUDA_TEXMODE_UNIFIED EF_CUDA_64BIT_ADDRESS EF_CUDA_ACCELERATORS EF_CUDA_SM90 EF_CUDA_VIRTUAL_SM(EF_CUDA_SM90)"
	.elftype	@"ET_EXEC"


//--------------------- .nv.info                  --------------------------
	.section	.nv.info,"",@"SHT_CUDA_INFO"
	.align	4


	//----- nvinfo : EIATTR_REGCOUNT
	.align		4
        /*0000*/ 	.byte	0x04, 0x2f
        /*0002*/ 	.short	(.L_1 - .L_0)
	.align		4
.L_0:
        /*0004*/ 	.word	index@(triton_poi_fused_cat_3)
        /*0008*/ 	.word	0x00000012


	//----- nvinfo : EIATTR_MIN_STACK_SIZE
	.align		4
.L_1:
        /*000c*/ 	.byte	0x04, 0x12
        /*000e*/ 	.short	(.L_3 - .L_2)
	.align		4
.L_2:
        /*0010*/ 	.word	index@(triton_poi_fused_cat_3)
        /*0014*/ 	.word	0x00000000


	//----- nvinfo : EIATTR_FRAME_SIZE
	.align		4
.L_3:
        /*0018*/ 	.byte	0x04, 0x11
        /*001a*/ 	.short	(.L_5 - .L_4)
	.align		4
.L_4:
        /*001c*/ 	.word	index@(triton_poi_fused_cat_3)
        /*0020*/ 	.word	0x00000000


	//----- nvinfo : EIATTR_MIN_STACK_SIZE
	.align		4
.L_5:
        /*0024*/ 	.byte	0x04, 0x12
        /*0026*/ 	.short	(.L_7 - .L_6)
	.align		4
.L_6:
        /*0028*/ 	.word	index@(triton_poi_fused_cat_3)
        /*002c*/ 	.word	0x00000000
.L_7:


//--------------------- .nv.info.triton_poi_fused_cat_3 --------------------------
	.section	.nv.info.triton_poi_fused_cat_3,"",@"SHT_CUDA_INFO"
	.sectionflags	@""
	.align	4


	//----- nvinfo : EIATTR_CUDA_API_VERSION
	.align		4
        /*0000*/ 	.byte	0x04, 0x37
        /*0002*/ 	.short	(.L_9 - .L_8)
.L_8:
        /*0004*/ 	.word	0x0000007c


	//----- nvinfo : EIATTR_KPARAM_INFO
	.align		4
.L_9:
        /*0008*/ 	.byte	0x04, 0x17
        /*000a*/ 	.short	(.L_11 - .L_10)
.L_10:
        /*000c*/ 	.word	0x00000000
        /*0010*/ 	.short	0x0004
        /*0012*/ 	.short	0x0020
        /*0014*/ 	.byte	0x00, 0xf0, 0x11, 0x00


	//----- nvinfo : EIATTR_KPARAM_INFO
	.align		4
.L_11:
        /*0018*/ 	.byte	0x04, 0x17
        /*001a*/ 	.short	(.L_13 - .L_12)
.L_12:
        /*001c*/ 	.word	0x00000000
        /*0020*/ 	.short	0x0003
        /*0022*/ 	.short	0x0018
        /*0024*/ 	.byte	0x00, 0xf4, 0x21, 0x00


	//----- nvinfo : EIATTR_KPARAM_INFO
	.align		4
.L_13:
        /*0028*/ 	.byte	0x04, 0x17
        /*002a*/ 	.short	(.L_15 - .L_14)
.L_14:
        /*002c*/ 	.word	0x00000000
        /*0030*/ 	.short	0x0002
        /*0032*/ 	.short	0x0010
        /*0034*/ 	.byte	0x00, 0xf4, 0x21, 0x00


	//----- nvinfo : EIATTR_KPARAM_INFO
	.align		4
.L_15:
        /*0038*/ 	.byte	0x04, 0x17
        /*003a*/ 	.short	(.L_17 - .L_16)
.L_16:
        /*003c*/ 	.word	0x00000000
        /*0040*/ 	.short	0x0001
        /*0042*/ 	.short	0x0008
        /*0044*/ 	.byte	0x00, 0xf4, 0x21, 0x00


	//----- nvinfo : EIATTR_KPARAM_INFO
	.align		4
.L_17:
        /*0048*/ 	.byte	0x04, 0x17
        /*004a*/ 	.short	(.L_19 - .L_18)
.L_18:
        /*004c*/ 	.word	0x00000000
        /*0050*/ 	.short	0x0000
        /*0052*/ 	.short	0x0000
        /*0054*/ 	.byte	0x00, 0xf4, 0x21, 0x00


	//----- nvinfo : EIATTR_SPARSE_MMA_MASK
	.align		4
.L_19:
        /*0058*/ 	.byte	0x03, 0x50
        /*005a*/ 	.short	0x0000


	//----- nvinfo : EIATTR_MAXREG_COUNT
	.align		4
        /*005c*/ 	.byte	0x03, 0x1b
        /*005e*/ 	.short	0x00ff


	//----- nvinfo : EIATTR_EXIT_INSTR_OFFSETS
	.align		4
        /*0060*/ 	.byte	0x04, 0x1c
        /*0062*/ 	.short	(.L_21 - .L_20)


	//   ....[0]....
.L_20:
        /*0064*/ 	.word	0x000003c0


	//----- nvinfo : EIATTR_REQNTID
	.align		4
.L_21:
        /*0068*/ 	.byte	0x04, 0x10
        /*006a*/ 	.short	(.L_23 - .L_22)
.L_22:
        /*006c*/ 	.word	0x00000100
        /*0070*/ 	.word	0x00000001
        /*0074*/ 	.word	0x00000001


	//----- nvinfo : EIATTR_CBANK_PARAM_SIZE
	.align		4
.L_23:
        /*0078*/ 	.byte	0x03, 0x19
        /*007a*/ 	.short	0x0024


	//----- nvinfo : EIATTR_PARAM_CBANK
	.align		4
        /*007c*/ 	.byte	0x04, 0x0a
        /*007e*/ 	.short	(.L_25 - .L_24)
	.align		4
.L_24:
        /*0080*/ 	.word	index@(.nv.constant0.triton_poi_fused_cat_3)
        /*0084*/ 	.short	0x0210
        /*0086*/ 	.short	0x0024


	//----- nvinfo : EIATTR_SW_WAR
	.align		4
.L_25:
        /*0088*/ 	.byte	0x04, 0x36
        /*008a*/ 	.short	(.L_27 - .L_26)
.L_26:
        /*008c*/ 	.word	0x00000008
.L_27:


//--------------------- .nv.callgraph             --------------------------
	.section	.nv.callgraph,"",@"SHT_CUDA_CALLGRAPH"
	.align	4
	.sectionentsize	8
	.align		4
        /*0000*/ 	.word	0x00000000
	.align		4
        /*0004*/ 	.word	0xffffffff
	.align		4
        /*0008*/ 	.word	0x00000000
	.align		4
        /*000c*/ 	.word	0xfffffffe
	.align		4
        /*0010*/ 	.word	0x00000000
	.align		4
        /*0014*/ 	.word	0xfffffffd
	.align		4
        /*0018*/ 	.word	0x00000000
	.align		4
        /*001c*/ 	.word	0xfffffffc


//--------------------- .text.triton_poi_fused_cat_3 --------------------------
	.section	.text.triton_poi_fused_cat_3,"ax",@progbits
	.align	128
        .global         triton_poi_fused_cat_3
        .type           triton_poi_fused_cat_3,@function
        .size           triton_poi_fused_cat_3,(.L_x_1 - triton_poi_fused_cat_3)
        .other          triton_poi_fused_cat_3,@"STO_CUDA_ENTRY STV_DEFAULT"
triton_poi_fused_cat_3:
.text.triton_poi_fused_cat_3:
[----:B------:R-:W-:Y:S01]  /*0000*/  LDC R1, c[0x0][0x28] ;  /* 0x00000a00ff017b82 */ /* 0x000fe20000000800 */
[----:B------:R-:W1:Y:S07]  /*0010*/  S2R R0, SR_TID.X ;  /* 0x0000000000007919 */ /* 0x000e6e0000002100 */
[----:B------:R-:W2:Y:S01]  /*0020*/  LDC.64 R4, c[0x0][0x210] ;  /* 0x00008400ff047b82 */ /* 0x000ea20000000a00 */
[----:B------:R-:W-:Y:S01]  /*0030*/  ULDC.64 UR4, c[0x0][0x208] ;  /* 0x0000820000047ab9 */ /* 0x000fe20000000a00 */
[----:B------:R-:W-:Y:S01]  /*0040*/  ULDC.64 UR6, c[0x0][0x220] ;  /* 0x0000880000067ab9 */ /* 0x000fe20000000a00 */
[----:B------:R-:W3:Y:S01]  /*0050*/  S2R R3, SR_CTAID.X ;  /* 0x0000000000037919 */ /* 0x000ee20000002500 */
[----:B-1----:R-:W-:-:S05]  /*0060*/  IMAD.SHL.U32 R0, R0, 0x2, RZ ;  /* 0x0000000200007824 */ /* 0x002fca00078e00ff */
[----:B------:R-:W-:-:S05]  /*0070*/  LOP3.LUT R0, R0, 0x1fe, RZ, 0xc0, !PT ;  /* 0x000001fe00007812 */ /* 0x000fca00078ec0ff */
[----:B---3--:R-:W-:-:S04]  /*0080*/  IMAD R0, R3, 0x200, R0 ;  /* 0x0000020003007824 */ /* 0x008fc800078e0200 */
[----:B------:R-:W-:Y:S01]  /*0090*/  IMAD.HI R7, R0, 0x54abfd5b, RZ ;  /* 0x54abfd5b00077827 */ /* 0x000fe200078e02ff */
[----:B------:R-:W-:-:S04]  /*00a0*/  SHF.R.S32.HI R3, RZ, 0x1f, R0 ;  /* 0x0000001fff037819 */ /* 0x000fc80000011400 */
[----:B------:R-:W-:Y:S02]  /*00b0*/  LEA.HI R8, R3, R0, RZ, 0xc ;  /* 0x0000000003087211 */ /* 0x000fe400078f60ff */
[----:B------:R-:W-:Y:S02]  /*00c0*/  SHF.R.U32.HI R10, RZ, 0x1f, R7 ;  /* 0x0000001fff0a7819 */ /* 0x000fe40000011607 */
[----:B------:R-:W-:Y:S02]  /*00d0*/  SHF.R.S32.HI R2, RZ, 0xc, R8 ;  /* 0x0000000cff027819 */ /* 0x000fe40000011408 */
[----:B------:R-:W-:Y:S02]  /*00e0*/  LEA.HI.SX32 R13, R7, R10, 0xd ;  /* 0x0000000a070d7211 */ /* 0x000fe400078f6aff */
[----:B------:R-:W-:Y:S01]  /*00f0*/  LOP3.LUT R11, R8, 0xfffff000, RZ, 0xc0, !PT ;  /* 0xfffff000080b7812 */ /* 0x000fe200078ec0ff */
[----:B------:R-:W-:-:S05]  /*0100*/  IMAD.HI R3, R2, 0x54abfd5b, RZ ;  /* 0x54abfd5b02037827 */ /* 0x000fca00078e02ff */
[----:B------:R-:W-:-:S04]  /*0110*/  SHF.R.U32.HI R6, RZ, 0x1f, R3 ;  /* 0x0000001fff067819 */ /* 0x000fc80000011603 */
[----:B------:R-:W-:Y:S02]  /*0120*/  LEA.HI.SX32 R3, R3, R6, 0x19 ;  /* 0x0000000603037211 */ /* 0x000fe400078fcaff */
[----:B------:R-:W1:Y:S03]  /*0130*/  LDC.64 R6, c[0x0][0x218] ;  /* 0x00008600ff067b82 */ /* 0x000e660000000a00 */
[----:B------:R-:W-:Y:S02]  /*0140*/  IMAD R9, R3, -0x183, R2 ;  /* 0xfffffe7d03097824 */ /* 0x000fe400078e0202 */
[----:B------:R-:W-:-:S03]  /*0150*/  IMAD R2, R13, -0x183000, R0 ;  /* 0xffe7d0000d027824 */ /* 0x000fc600078e0200 */
[----:B------:R-:W-:Y:S01]  /*0160*/  ISETP.GE.AND P0, PT, R9, 0x80, PT ;  /* 0x000000800900780c */ /* 0x000fe20003f06270 */
[----:B------:R-:W-:Y:S02]  /*0170*/  IMAD R3, R13, 0x80000, R2 ;  /* 0x000800000d037824 */ /* 0x000fe400078e0202 */
[----:B------:R-:W-:Y:S02]  /*0180*/  IMAD.MOV.U32 R8, RZ, RZ, RZ ;  /* 0x000000ffff087224 */ /* 0x000fe400078e00ff */
[----:B--2---:R-:W-:Y:S01]  /*0190*/  IMAD.WIDE R4, R3, 0x4, R4 ;  /* 0x0000000403047825 */ /* 0x004fe200078e0204 */
[----:B------:R-:W-:-:S03]  /*01a0*/  CS2R R2, SRZ ;  /* 0x0000000000027805 */ /* 0x000fc6000001ff00 */
[----:B------:R-:W-:Y:S02]  /*01b0*/  IMAD.MOV.U32 R10, RZ, RZ, RZ ;  /* 0x000000ffff0a7224 */ /* 0x000fe400078e00ff */
[----:B------:R-:W-:Y:S02]  /*01c0*/  IMAD R13, R13, 0x103000, RZ ;  /* 0x001030000d0d7824 */ /* 0x000fe400078e02ff */
[----:B------:R-:W-:Y:S01]  /*01d0*/  IMAD.IADD R11, R0, 0x1, -R11 ;  /* 0x00000001000b7824 */ /* 0x000fe200078e0a0b */
[----:B------:R2:W3:Y:S01]  /*01e0*/  @!P0 LDG.E.64 R2, desc[UR4][R4.64] ;  /* 0x0000000404028981 */ /* 0x0004e2000c1e1b00 */
[C---:B------:R-:W-:Y:S02]  /*01f0*/  IMAD.SHL.U32 R12, R9.reuse, 0x1000, RZ ;  /* 0x00001000090c7824 */ /* 0x040fe400078e00ff */
[----:B-1----:R-:W-:Y:S01]  /*0200*/  IMAD.WIDE R6, R9, 0x4, R6 ;  /* 0x0000000409067825 */ /* 0x002fe200078e0206 */
[--C-:B------:R-:W-:Y:S02]  /*0210*/  SHF.R.S32.HI R15, RZ, 0x1f, R13.reuse ;  /* 0x0000001fff0f7819 */ /* 0x100fe4000001140d */
[----:B------:R-:W-:-:S02]  /*0220*/  IADD3 R13, P2, P3, R12, R11, R13 ;  /* 0x0000000b0c0d7210 */ /* 0x000fc40007b5e00d */
[----:B------:R-:W4:Y:S01]  /*0230*/  @!P0 LDG.E.EL R8, desc[UR4][R6.64] ;  /* 0x0000000406088981 */ /* 0x000f22000c2e1900 */
[----:B------:R-:W-:-:S03]  /*0240*/  SHF.R.S32.HI R11, RZ, 0x1f, R11 ;  /* 0x0000001fff0b7819 */ /* 0x000fc6000001140b */
[----:B------:R1:W5:Y:S01]  /*0250*/  @!P0 LDG.E.EL R10, desc[UR4][R6.64] ;  /* 0x00000004060a8981 */ /* 0x000362000c2e1900 */
[----:B------:R-:W-:Y:S02]  /*0260*/  SHF.R.S32.HI R12, RZ, 0x1f, R12 ;  /* 0x0000001fff0c7819 */ /* 0x000fe4000001140c */
[----:B------:R-:W-:Y:S02]  /*0270*/  ISETP.GT.AND P1, PT, R9, 0x7f, PT ;  /* 0x0000007f0900780c */ /* 0x000fe40003f24270 */
[----:B------:R-:W-:Y:S02]  /*0280*/  IADD3.X R12, R12, R11, R15, P2, P3 ;  /* 0x0000000b0c0c7210 */ /* 0x000fe400017e640f */
[C---:B--2---:R-:W-:Y:S01]  /*0290*/  LEA R4, P2, R13.reuse, UR6, 0x2 ;  /* 0x000000060d047c11 */ /* 0x044fe2000f8410ff */
[----:B-1----:R-:W1:Y:S03]  /*02a0*/  LDC.64 R6, c[0x0][0x228] ;  /* 0x00008a00ff067b82 */ /* 0x002e660000000a00 */
[----:B------:R-:W-:-:S02]  /*02b0*/  LEA.HI.X R5, R13, UR7, R12, 0x2, P2 ;  /* 0x000000070d057c11 */ /* 0x000fc400090f140c */
[----:B------:R-:W-:-:S06]  /*02c0*/  CS2R R12, SRZ ;  /* 0x00000000000c7805 */ /* 0x000fcc000001ff00 */
[----:B------:R-:W2:Y:S01]  /*02d0*/  @P1 LDG.E.64 R12, desc[UR4][R4.64+-0x200000] ;  /* 0xe0000004040c1981 */ /* 0x000ea2000c1e1b00 */
[----:B---3--:R-:W-:Y:S02]  /*02e0*/  SEL R2, R2, RZ, !P0 ;  /* 0x000000ff02027207 */ /* 0x008fe40004000000 */
[----:B------:R-:W-:Y:S02]  /*02f0*/  SEL R3, R3, RZ, !P0 ;  /* 0x000000ff03037207 */ /* 0x000fe40004000000 */
[----:B----4-:R-:W-:Y:S02]  /*0300*/  SEL R9, R8, RZ, !P0 ;  /* 0x000000ff08097207 */ /* 0x010fe40004000000 */
[----:B-----5:R-:W-:-:S03]  /*0310*/  SEL R10, R10, RZ, !P0 ;  /* 0x000000ff0a0a7207 */ /* 0x020fc60004000000 */
[C---:B------:R-:W-:Y:S01]  /*0320*/  FADD R8, R2.reuse, R9 ;  /* 0x0000000902087221 */ /* 0x040fe20000000000 */
[----:B------:R-:W-:Y:S02]  /*0330*/  FSETP.GT.AND P2, PT, R2, -R9, PT ;  /* 0x800000090200720b */ /* 0x000fe40003f44000 */
[C---:B------:R-:W-:Y:S01]  /*0340*/  FSETP.GT.AND P3, PT, R3.reuse, -R10, PT ;  /* 0x8000000a0300720b */ /* 0x040fe20003f64000 */
[----:B------:R-:W-:Y:S01]  /*0350*/  FADD R9, R3, R10 ;  /* 0x0000000a03097221 */ /* 0x000fe20000000000 */
[----:B-1----:R-:W-:-:S09]  /*0360*/  IMAD.WIDE R2, R0, 0x4, R6 ;  /* 0x0000000400027825 */ /* 0x002fd200078e0206 */
[----:B------:R-:W-:Y:S02]  /*0370*/  @!P2 FMUL R8, R8, 0.10000000149011611938 ;  /* 0x3dcccccd0808a820 */ /* 0x000fe40000400000 */
[----:B------:R-:W-:Y:S01]  /*0380*/  @!P3 FMUL R9, R9, 0.10000000149011611938 ;  /* 0x3dcccccd0909b820 */ /* 0x000fe20000400000 */
[----:B--2---:R-:W-:Y:S02]  /*0390*/  @P0 SEL R8, R12, RZ, P1 ;  /* 0x000000ff0c080207 */ /* 0x004fe40000800000 */
[----:B------:R-:W-:-:S05]  /*03a0*/  @P0 SEL R9, R13, RZ, P1 ;  /* 0x000000ff0d090207 */ /* 0x000fca0000800000 */
[----:B------:R-:W-:Y:S01]  /*03b0*/  STG.E.64 desc[UR4][R2.64], R8 ;  /* 0x0000000802007986 */ /* 0x000fe2000c101b04 */
[----:B------:R-:W-:Y:S05]  /*03c0*/  EXIT ;  /* 0x000000000000794d */ /* 0x000fea0003800000 */
.L_x_0:
[----:B------:R-:W-:-:S00]  /*03d0*/  BRA `(.L_x_0) ;  /* 0xfffffffc00fc7947 */ /* 0x000fc0000383ffff */
[----:B------:R-:W-:-:S00]  /*03e0*/  NOP ;  /* 0x0000000000007918 */ /* 0x000fc00000000000 */
        /* <DEDUP_REMOVED lines=9> */
.L_x_1:


//--------------------- .nv.constant0.triton_poi_fused_cat_3 --------------------------
	.section	.nv.constant0.triton_poi_fused_cat_3,"a",@progbits
	.sectionflags	@""
	.align	4
.nv.constant0.triton_poi_fused_cat_3:
	.zero		564
